//
// Generated by NVIDIA NVVM Compiler
//
// Compiler Build ID: CL-36424714
// Cuda compilation tools, release 13.0, V13.0.88
// Based on NVVM 20.0.0
//

.version 9.0
.target sm_100
.address_size 64

	// .globl	_Z12squareKernelPii

.visible .entry _Z12squareKernelPii(
	.param .u64 .ptr .align 1 _Z12squareKernelPii_param_0,
	.param .u32 _Z12squareKernelPii_param_1
)
{
	.reg .pred 	%p<2>;
	.reg .b32 	%r<5>;
	.reg .b64 	%rd<5>;

	ld.param.u64 	%rd1, [_Z12squareKernelPii_param_0];
	ld.param.u32 	%r2, [_Z12squareKernelPii_param_1];
	mov.u32 	%r1, %tid.x;
	setp.ge.s32 	%p1, %r1, %r2;
	@%p1 bra 	$L__BB0_2;
	cvta.to.global.u64 	%rd2, %rd1;
	mul.wide.u32 	%rd3, %r1, 4;
	add.s64 	%rd4, %rd2, %rd3;
	ld.global.u32 	%r3, [%rd4];
	mul.lo.s32 	%r4, %r3, %r3;
	st.global.u32 	[%rd4], %r4;
$L__BB0_2:
	ret;

}


// ===== COMPILED SASS (sm_100) =====

	.target	sm_100

	.elftype	@"ET_EXEC"


//--------------------- .note.nv.tkinfo           --------------------------
	.section	.note.nv.tkinfo,"",@"SHT_NOTE"
	.sectionflags	@"SHF_NOTE_NV_TKINFO"
	.tkinfo
        /*0018*/ 	.word	0x00000002
        /*0030*/ 	.string	""
        /*0030*/ 	.string	"ptxas"
        /*0030*/ 	.string	"Cuda compilation tools, release 13.0, V13.0.88"
        /*0030*/ 	.string	"Build cuda_13.0.r13.0/compiler.36424714_0"
        /*0030*/ 	.string	"-arch sm_100 -m 64 "



//--------------------- .note.nv.cuinfo           --------------------------
	.section	.note.nv.cuinfo,"",@"SHT_NOTE"
	.sectionflags	@"SHF_NOTE_NV_CUINFO"
        /*0018*/ 	.short	0x0002
        /*001a*/ 	.short	0x0064
        /*001c*/ 	.short	0x0082
	.zero		2


//--------------------- .nv.info                  --------------------------
	.section	.nv.info,"",@"SHT_CUDA_INFO"
	.align	4


	//----- nvinfo : EIATTR_REGCOUNT
	.align		4
        /*0000*/ 	.byte	0x04, 0x2f
        /*0002*/ 	.short	(.L_1 - .L_0)
	.align		4
.L_0:
        /*0004*/ 	.word	index@(_Z12squareKernelPii)
        /*0008*/ 	.word	0x00000008


	//----- nvinfo : EIATTR_FRAME_SIZE
	.align		4
.L_1:
        /*000c*/ 	.byte	0x04, 0x11
        /*000e*/ 	.short	(.L_3 - .L_2)
	.align		4
.L_2:
        /*0010*/ 	.word	index@(_Z12squareKernelPii)
        /*0014*/ 	.word	0x00000000


	//----- nvinfo : EIATTR_MIN_STACK_SIZE
	.align		4
.L_3:
        /*0018*/ 	.byte	0x04, 0x12
        /*001a*/ 	.short	(.L_5 - .L_4)
	.align		4
.L_4:
        /*001c*/ 	.word	index@(_Z12squareKernelPii)
        /*0020*/ 	.word	0x00000000
.L_5:


//--------------------- .nv.compat                --------------------------
	.section	.nv.compat,"",@"SHT_CUDA_COMPAT_INFO"
	.align	4
        /*0000*/ 	.byte	0x02, 0x09, 0x00, 0x00, 0x02, 0x02, 0x01, 0x00, 0x02, 0x05, 0x05, 0x00, 0x03, 0x07, 0x01, 0x01
        /*0010*/ 	.byte	0x02, 0x03, 0x00, 0x00, 0x02, 0x06, 0x01, 0x00, 0x04, 0x0b, 0x08, 0x00, 0x09, 0x00, 0x00, 0x00
        /*0020*/ 	.byte	0x00, 0x00, 0x00, 0x00


//--------------------- .nv.info._Z12squareKernelPii --------------------------
	.section	.nv.info._Z12squareKernelPii,"",@"SHT_CUDA_INFO"
	.sectionflags	@""
	.align	4


	//----- nvinfo : EIATTR_CUDA_API_VERSION
	.align		4
        /*0000*/ 	.byte	0x04, 0x37
        /*0002*/ 	.short	(.L_7 - .L_6)
.L_6:
        /*0004*/ 	.word	0x00000082


	//----- nvinfo : EIATTR_KPARAM_INFO
	.align		4
.L_7:
        /*0008*/ 	.byte	0x04, 0x17
        /*000a*/ 	.short	(.L_9 - .L_8)
.L_8:
        /*000c*/ 	.word	0x00000000
        /*0010*/ 	.short	0x0001
        /*0012*/ 	.short	0x0008
        /*0014*/ 	.byte	0x00, 0xf0, 0x11, 0x00


	//----- nvinfo : EIATTR_KPARAM_INFO
	.align		4
.L_9:
        /*0018*/ 	.byte	0x04, 0x17
        /*001a*/ 	.short	(.L_11 - .L_10)
.L_10:
        /*001c*/ 	.word	0x00000000
        /*0020*/ 	.short	0x0000
        /*0022*/ 	.short	0x0000
        /*0024*/ 	.byte	0x00, 0xf5, 0x21, 0x00


	//----- nvinfo : EIATTR_SPARSE_MMA_MASK
	.align		4
.L_11:
        /*0028*/ 	.byte	0x03, 0x50
        /*002a*/ 	.short	0x0000


	//----- nvinfo : EIATTR_MAXREG_COUNT
	.align		4
        /*002c*/ 	.byte	0x03, 0x1b
        /*002e*/ 	.short	0x00ff


	//----- nvinfo : EIATTR_MERCURY_ISA_VERSION
	.align		4
        /*0030*/ 	.byte	0x03, 0x5f
        /*0032*/ 	.short	0x0101


	//----- nvinfo : EIATTR_VRC_CTA_INIT_COUNT
	.align		4
        /*0034*/ 	.byte	0x02, 0x4a
	.zero		1
	.zero		1


	//----- nvinfo : EIATTR_EXIT_INSTR_OFFSETS
	.align		4
        /*0038*/ 	.byte	0x04, 0x1c
        /*003a*/ 	.short	(.L_13 - .L_12)


	//   ....[0]....
.L_12:
        /*003c*/ 	.word	0x00000040


	//   ....[1]....
        /*0040*/ 	.word	0x000000b0


	//----- nvinfo : EIATTR_CBANK_PARAM_SIZE
	.align		4
.L_13:
        /*0044*/ 	.byte	0x03, 0x19
        /*0046*/ 	.short	0x000c


	//----- nvinfo : EIATTR_PARAM_CBANK
	.align		4
        /*0048*/ 	.byte	0x04, 0x0a
        /*004a*/ 	.short	(.L_15 - .L_14)
	.align		4
.L_14:
        /*004c*/ 	.word	index@(.nv.constant0._Z12squareKernelPii)
        /*0050*/ 	.short	0x0380
        /*0052*/ 	.short	0x000c


	//----- nvinfo : EIATTR_SW_WAR
	.align		4
.L_15:
        /*0054*/ 	.byte	0x04, 0x36
        /*0056*/ 	.short	(.L_17 - .L_16)
.L_16:
        /*0058*/ 	.word	0x00000008
.L_17:


//--------------------- .nv.callgraph             --------------------------
	.section	.nv.callgraph,"",@"SHT_CUDA_CALLGRAPH"
	.align	4
	.sectionentsize	8
	.align		4
        /*0000*/ 	.word	0x00000000
	.align		4
        /*0004*/ 	.word	0xffffffff
	.align		4
        /*0008*/ 	.word	0x00000000
	.align		4
        /*000c*/ 	.word	0xfffffffe
	.align		4
        /*0010*/ 	.word	0x00000000
	.align		4
        /*0014*/ 	.word	0xfffffffd
	.align		4
        /*0018*/ 	.word	0x00000000
	.align		4
        /*001c*/ 	.word	0xfffffffc


//--------------------- .text._Z12squareKernelPii --------------------------
	.section	.text._Z12squareKernelPii,"ax",@progbits
	.align	128
        .global         _Z12squareKernelPii
        .type           _Z12squareKernelPii,@function
        .size           _Z12squareKernelPii,(.L_x_1 - _Z12squareKernelPii)
        .other          _Z12squareKernelPii,@"STO_CUDA_ENTRY STV_DEFAULT"
_Z12squareKernelPii:
.text._Z12squareKernelPii:
[----:B------:R-:W-:Y:S01]  /*0000*/  LDC R1, c[0x0][0x37c] ;  /* 0x0000df00ff017b82 */ /* 0x000fe20000000800 */
[----:B------:R-:W0:Y:S01]  /*0010*/  S2R R5, SR_TID.X ;  /* 0x0000000000057919 */ /* 0x000e220000002100 */
[----:B------:R-:W0:Y:S02]  /*0020*/  LDCU UR4, c[0x0][0x388] ;  /* 0x00007100ff0477ac */ /* 0x000e240008000800 */
[----:B0-----:R-:W-:-:S13]  /*0030*/  ISETP.GE.AND P0, PT, R5, UR4, PT ;  /* 0x0000000405007c0c */ /* 0x001fda000bf06270 */
[----:B------:R-:W-:Y:S05]  /*0040*/  @P0 EXIT ;  /* 0x000000000000094d */ /* 0x000fea0003800000 */
[----:B------:R-:W0:Y:S01]  /*0050*/  LDC.64 R2, c[0x0][0x380] ;  /* 0x0000e000ff027b82 */ /* 0x000e220000000a00 */
[----:B------:R-:W1:Y:S01]  /*0060*/  LDCU.64 UR4, c[0x0][0x358] ;  /* 0x00006b00ff0477ac */ /* 0x000e620008000a00 */
[----:B0-----:R-:W-:-:S05]  /*0070*/  IMAD.WIDE.U32 R2, R5, 0x4, R2 ;  /* 0x0000000405027825 */ /* 0x001fca00078e0002 */
[----:B-1----:R-:W2:Y:S02]  /*0080*/  LDG.E R0, desc[UR4][R2.64] ;  /* 0x0000000402007981 */ /* 0x002ea4000c1e1900 */
[----:B--2---:R-:W-:-:S05]  /*0090*/  IMAD R5, R0, R0, RZ ;  /* 0x0000000000057224 */ /* 0x004fca00078e02ff */
[----:B------:R-:W-:Y:S01]  /*00a0*/  STG.E desc[UR4][R2.64], R5 ;  /* 0x0000000502007986 */ /* 0x000fe2000c101904 */
[----:B------:R-:W-:Y:S05]  /*00b0*/  EXIT ;  /* 0x000000000000794d */ /* 0x000fea0003800000 */
.L_x_0:
[----:B------:R-:W-:-:S00]  /*00c0*/  BRA `(.L_x_0) ;  /* 0xfffffffc00fc7947 */ /* 0x000fc0000383ffff */
[----:B------:R-:W-:-:S00]  /*00d0*/  NOP ;  /* 0x0000000000007918 */ /* 0x000fc00000000000 */
        /* <DEDUP_REMOVED lines=10> */
.L_x_1:


//--------------------- .nv.shared.reserved.0     --------------------------
	.section	.nv.shared.reserved.0,"aw",@nobits
	.weak		__nv_reservedSMEM_offset_0_alias
	.size		__nv_reservedSMEM_offset_0_alias, 0, 64
	.other		__nv_reservedSMEM_offset_0_alias,@"STO_CUDA_RESERVED_SHARED STV_DEFAULT"
__nv_reservedSMEM_offset_0_alias:
	.zero		0
	.zero		64


//--------------------- .nv.constant0._Z12squareKernelPii --------------------------
	.section	.nv.constant0._Z12squareKernelPii,"a",@progbits
	.sectionflags	@""
	.align	4
.nv.constant0._Z12squareKernelPii:
	.zero		908


//--------------------- SYMBOLS --------------------------

	.type		.nv.reservedSmem.offset0,@object
	.size		.nv.reservedSmem.offset0,0x4
